//
// Generated by NVIDIA NVVM Compiler
//
// Compiler Build ID: CL-36424714
// Cuda compilation tools, release 13.0, V13.0.88
// Based on NVVM 20.0.0
//

.version 9.0
.target sm_100
.address_size 64

	// .globl	_Z16histogram_kernelPKcPjj

.visible .entry _Z16histogram_kernelPKcPjj(
	.param .u64 .ptr .align 1 _Z16histogram_kernelPKcPjj_param_0,
	.param .u64 .ptr .align 1 _Z16histogram_kernelPKcPjj_param_1,
	.param .u32 _Z16histogram_kernelPKcPjj_param_2
)
{
	.reg .pred 	%p<15>;
	.reg .b16 	%rs<8>;
	.reg .b32 	%r<34>;
	.reg .b64 	%rd<29>;

	ld.param.u64 	%rd3, [_Z16histogram_kernelPKcPjj_param_0];
	ld.param.u64 	%rd4, [_Z16histogram_kernelPKcPjj_param_1];
	ld.param.u32 	%r22, [_Z16histogram_kernelPKcPjj_param_2];
	cvta.to.global.u64 	%rd1, %rd4;
	mov.u32 	%r1, %ctaid.x;
	mov.u32 	%r2, %ntid.x;
	mov.u32 	%r3, %tid.x;
	mad.lo.s32 	%r33, %r1, %r2, %r3;
	setp.ge.u32 	%p1, %r33, %r22;
	@%p1 bra 	$L__BB0_5;
	mul.lo.s32 	%r5, %r1, 5;
	mov.u32 	%r23, %nctaid.x;
	mul.lo.s32 	%r6, %r2, %r23;
	cvta.to.global.u64 	%rd2, %rd3;
$L__BB0_2:
	cvt.u64.u32 	%rd5, %r33;
	add.s64 	%rd6, %rd2, %rd5;
	ld.global.nc.u8 	%rs2, [%rd6];
	cvt.u16.u8 	%rs3, %rs2;
	add.s16 	%rs1, %rs3, -97;
	and.b16  	%rs4, %rs1, 255;
	setp.gt.u16 	%p2, %rs4, 25;
	@%p2 bra 	$L__BB0_4;
	mul.lo.s16 	%rs6, %rs4, 171;
	shr.u16 	%rs7, %rs6, 10;
	cvt.u32.u16 	%r24, %rs7;
	add.s32 	%r25, %r5, %r24;
	mul.wide.u32 	%rd7, %r25, 4;
	add.s64 	%rd8, %rd1, %rd7;
	atom.global.add.u32 	%r26, [%rd8], 1;
$L__BB0_4:
	add.s32 	%r33, %r33, %r6;
	setp.lt.u32 	%p3, %r33, %r22;
	@%p3 bra 	$L__BB0_2;
$L__BB0_5:
	setp.eq.s32 	%p4, %r1, 0;
	@%p4 bra 	$L__BB0_21;
	bar.sync 	0;
	setp.gt.u32 	%p5, %r3, 4;
	@%p5 bra 	$L__BB0_21;
	mad.lo.s32 	%r9, %r1, 5, %r3;
	mul.wide.u32 	%rd9, %r9, 4;
	add.s64 	%rd10, %rd1, %rd9;
	ld.global.u32 	%r10, [%rd10];
	setp.eq.s32 	%p6, %r10, 0;
	@%p6 bra 	$L__BB0_9;
	mul.wide.u32 	%rd11, %r3, 4;
	add.s64 	%rd12, %rd1, %rd11;
	atom.global.add.u32 	%r27, [%rd12], %r10;
$L__BB0_9:
	add.s32 	%r11, %r3, %r2;
	setp.gt.u32 	%p7, %r11, 4;
	@%p7 bra 	$L__BB0_21;
	add.s32 	%r12, %r9, %r2;
	mul.wide.u32 	%rd13, %r12, 4;
	add.s64 	%rd14, %rd1, %rd13;
	ld.global.u32 	%r13, [%rd14];
	setp.eq.s32 	%p8, %r13, 0;
	@%p8 bra 	$L__BB0_12;
	mul.wide.u32 	%rd15, %r11, 4;
	add.s64 	%rd16, %rd1, %rd15;
	atom.global.add.u32 	%r28, [%rd16], %r13;
$L__BB0_12:
	add.s32 	%r14, %r11, %r2;
	setp.gt.u32 	%p9, %r14, 4;
	@%p9 bra 	$L__BB0_21;
	add.s32 	%r15, %r12, %r2;
	mul.wide.u32 	%rd17, %r15, 4;
	add.s64 	%rd18, %rd1, %rd17;
	ld.global.u32 	%r16, [%rd18];
	setp.eq.s32 	%p10, %r16, 0;
	@%p10 bra 	$L__BB0_15;
	mul.wide.u32 	%rd19, %r14, 4;
	add.s64 	%rd20, %rd1, %rd19;
	atom.global.add.u32 	%r29, [%rd20], %r16;
$L__BB0_15:
	add.s32 	%r17, %r14, %r2;
	setp.gt.u32 	%p11, %r17, 4;
	@%p11 bra 	$L__BB0_21;
	add.s32 	%r18, %r15, %r2;
	mul.wide.u32 	%rd21, %r18, 4;
	add.s64 	%rd22, %rd1, %rd21;
	ld.global.u32 	%r19, [%rd22];
	setp.eq.s32 	%p12, %r19, 0;
	@%p12 bra 	$L__BB0_18;
	mul.wide.u32 	%rd23, %r17, 4;
	add.s64 	%rd24, %rd1, %rd23;
	atom.global.add.u32 	%r30, [%rd24], %r19;
$L__BB0_18:
	add.s32 	%r20, %r17, %r2;
	setp.gt.u32 	%p13, %r20, 4;
	@%p13 bra 	$L__BB0_21;
	add.s32 	%r31, %r18, %r2;
	mul.wide.u32 	%rd25, %r31, 4;
	add.s64 	%rd26, %rd1, %rd25;
	ld.global.u32 	%r21, [%rd26];
	setp.eq.s32 	%p14, %r21, 0;
	@%p14 bra 	$L__BB0_21;
	mul.wide.u32 	%rd27, %r20, 4;
	add.s64 	%rd28, %rd1, %rd27;
	atom.global.add.u32 	%r32, [%rd28], %r21;
$L__BB0_21:
	ret;

}


// ===== COMPILED SASS (sm_100) =====

	.target	sm_100

	.elftype	@"ET_EXEC"


//--------------------- .note.nv.tkinfo           --------------------------
	.section	.note.nv.tkinfo,"",@"SHT_NOTE"
	.sectionflags	@"SHF_NOTE_NV_TKINFO"
	.tkinfo
        /*0018*/ 	.word	0x00000002
        /*0030*/ 	.string	""
        /*0030*/ 	.string	"ptxas"
        /*0030*/ 	.string	"Cuda compilation tools, release 13.0, V13.0.88"
        /*0030*/ 	.string	"Build cuda_13.0.r13.0/compiler.36424714_0"
        /*0030*/ 	.string	"-arch sm_100 -m 64 "



//--------------------- .note.nv.cuinfo           --------------------------
	.section	.note.nv.cuinfo,"",@"SHT_NOTE"
	.sectionflags	@"SHF_NOTE_NV_CUINFO"
        /*0018*/ 	.short	0x0002
        /*001a*/ 	.short	0x0064
        /*001c*/ 	.short	0x0082
	.zero		2


//--------------------- .nv.info                  --------------------------
	.section	.nv.info,"",@"SHT_CUDA_INFO"
	.align	4


	//----- nvinfo : EIATTR_REGCOUNT
	.align		4
        /*0000*/ 	.byte	0x04, 0x2f
        /*0002*/ 	.short	(.L_1 - .L_0)
	.align		4
.L_0:
        /*0004*/ 	.word	index@(_Z16histogram_kernelPKcPjj)
        /*0008*/ 	.word	0x00000010


	//----- nvinfo : EIATTR_FRAME_SIZE
	.align		4
.L_1:
        /*000c*/ 	.byte	0x04, 0x11
        /*000e*/ 	.short	(.L_3 - .L_2)
	.align		4
.L_2:
        /*0010*/ 	.word	index@(_Z16histogram_kernelPKcPjj)
        /*0014*/ 	.word	0x00000000


	//----- nvinfo : EIATTR_MIN_STACK_SIZE
	.align		4
.L_3:
        /*0018*/ 	.byte	0x04, 0x12
        /*001a*/ 	.short	(.L_5 - .L_4)
	.align		4
.L_4:
        /*001c*/ 	.word	index@(_Z16histogram_kernelPKcPjj)
        /*0020*/ 	.word	0x00000000
.L_5:


//--------------------- .nv.compat                --------------------------
	.section	.nv.compat,"",@"SHT_CUDA_COMPAT_INFO"
	.align	4
        /*0000*/ 	.byte	0x02, 0x09, 0x00, 0x00, 0x02, 0x02, 0x01, 0x00, 0x02, 0x05, 0x05, 0x00, 0x03, 0x07, 0x01, 0x01
        /*0010*/ 	.byte	0x02, 0x03, 0x00, 0x00, 0x02, 0x06, 0x01, 0x00, 0x04, 0x0b, 0x08, 0x00, 0x09, 0x00, 0x00, 0x00
        /*0020*/ 	.byte	0x00, 0x00, 0x00, 0x00


//--------------------- .nv.info._Z16histogram_kernelPKcPjj --------------------------
	.section	.nv.info._Z16histogram_kernelPKcPjj,"",@"SHT_CUDA_INFO"
	.sectionflags	@""
	.align	4


	//----- nvinfo : EIATTR_CUDA_API_VERSION
	.align		4
        /*0000*/ 	.byte	0x04, 0x37
        /*0002*/ 	.short	(.L_7 - .L_6)
.L_6:
        /*0004*/ 	.word	0x00000082


	//----- nvinfo : EIATTR_KPARAM_INFO
	.align		4
.L_7:
        /*0008*/ 	.byte	0x04, 0x17
        /*000a*/ 	.short	(.L_9 - .L_8)
.L_8:
        /*000c*/ 	.word	0x00000000
        /*0010*/ 	.short	0x0002
        /*0012*/ 	.short	0x0010
        /*0014*/ 	.byte	0x00, 0xf0, 0x11, 0x00


	//----- nvinfo : EIATTR_KPARAM_INFO
	.align		4
.L_9:
        /*0018*/ 	.byte	0x04, 0x17
        /*001a*/ 	.short	(.L_11 - .L_10)
.L_10:
        /*001c*/ 	.word	0x00000000
        /*0020*/ 	.short	0x0001
        /*0022*/ 	.short	0x0008
        /*0024*/ 	.byte	0x00, 0xf5, 0x21, 0x00


	//----- nvinfo : EIATTR_KPARAM_INFO
	.align		4
.L_11:
        /*0028*/ 	.byte	0x04, 0x17
        /*002a*/ 	.short	(.L_13 - .L_12)
.L_12:
        /*002c*/ 	.word	0x00000000
        /*0030*/ 	.short	0x0000
        /*0032*/ 	.short	0x0000
        /*0034*/ 	.byte	0x00, 0xf5, 0x21, 0x00


	//----- nvinfo : EIATTR_SPARSE_MMA_MASK
	.align		4
.L_13:
        /*0038*/ 	.byte	0x03, 0x50
        /*003a*/ 	.short	0x0000


	//----- nvinfo : EIATTR_MAXREG_COUNT
	.align		4
        /*003c*/ 	.byte	0x03, 0x1b
        /*003e*/ 	.short	0x00ff


	//----- nvinfo : EIATTR_NUM_BARRIERS
	.align		4
        /*0040*/ 	.byte	0x02, 0x4c
        /*0042*/ 	.byte	0x01
	.zero		1


	//----- nvinfo : EIATTR_MERCURY_ISA_VERSION
	.align		4
        /*0044*/ 	.byte	0x03, 0x5f
        /*0046*/ 	.short	0x0101


	//----- nvinfo : EIATTR_VRC_CTA_INIT_COUNT
	.align		4
        /*0048*/ 	.byte	0x02, 0x4a
	.zero		1
	.zero		1


	//----- nvinfo : EIATTR_EXIT_INSTR_OFFSETS
	.align		4
        /*004c*/ 	.byte	0x04, 0x1c
        /*004e*/ 	.short	(.L_15 - .L_14)


	//   ....[0]....
.L_14:
        /*0050*/ 	.word	0x00000230


	//   ....[1]....
        /*0054*/ 	.word	0x00000260


	//   ....[2]....
        /*0058*/ 	.word	0x00000330


	//   ....[3]....
        /*005c*/ 	.word	0x000003f0


	//   ....[4]....
        /*0060*/ 	.word	0x000004b0


	//   ....[5]....
        /*0064*/ 	.word	0x00000570


	//   ....[6]....
        /*0068*/ 	.word	0x000005c0


	//   ....[7]....
        /*006c*/ 	.word	0x000005f0


	//----- nvinfo : EIATTR_CRS_STACK_SIZE
	.align		4
.L_15:
        /*0070*/ 	.byte	0x04, 0x1e
        /*0072*/ 	.short	(.L_17 - .L_16)
.L_16:
        /*0074*/ 	.word	0x00000000


	//----- nvinfo : EIATTR_CBANK_PARAM_SIZE
	.align		4
.L_17:
        /*0078*/ 	.byte	0x03, 0x19
        /*007a*/ 	.short	0x0014


	//----- nvinfo : EIATTR_PARAM_CBANK
	.align		4
        /*007c*/ 	.byte	0x04, 0x0a
        /*007e*/ 	.short	(.L_19 - .L_18)
	.align		4
.L_18:
        /*0080*/ 	.word	index@(.nv.constant0._Z16histogram_kernelPKcPjj)
        /*0084*/ 	.short	0x0380
        /*0086*/ 	.short	0x0014


	//----- nvinfo : EIATTR_SW_WAR
	.align		4
.L_19:
        /*0088*/ 	.byte	0x04, 0x36
        /*008a*/ 	.short	(.L_21 - .L_20)
.L_20:
        /*008c*/ 	.word	0x00000008
.L_21:


//--------------------- .nv.callgraph             --------------------------
	.section	.nv.callgraph,"",@"SHT_CUDA_CALLGRAPH"
	.align	4
	.sectionentsize	8
	.align		4
        /*0000*/ 	.word	0x00000000
	.align		4
        /*0004*/ 	.word	0xffffffff
	.align		4
        /*0008*/ 	.word	0x00000000
	.align		4
        /*000c*/ 	.word	0xfffffffe
	.align		4
        /*0010*/ 	.word	0x00000000
	.align		4
        /*0014*/ 	.word	0xfffffffd
	.align		4
        /*0018*/ 	.word	0x00000000
	.align		4
        /*001c*/ 	.word	0xfffffffc


//--------------------- .text._Z16histogram_kernelPKcPjj --------------------------
	.section	.text._Z16histogram_kernelPKcPjj,"ax",@progbits
	.align	128
        .global         _Z16histogram_kernelPKcPjj
        .type           _Z16histogram_kernelPKcPjj,@function
        .size           _Z16histogram_kernelPKcPjj,(.L_x_14 - _Z16histogram_kernelPKcPjj)
        .other          _Z16histogram_kernelPKcPjj,@"STO_CUDA_ENTRY STV_DEFAULT"
_Z16histogram_kernelPKcPjj:
.text._Z16histogram_kernelPKcPjj:
[----:B------:R-:W-:Y:S01]  /*0000*/  LDC R1, c[0x0][0x37c] ;  /* 0x0000df00ff017b82 */ /* 0x000fe20000000800 */
[----:B------:R-:W0:Y:S01]  /*0010*/  S2R R9, SR_CTAID.X ;  /* 0x0000000000097919 */ /* 0x000e220000002500 */
[----:B------:R-:W0:Y:S01]  /*0020*/  LDCU UR6, c[0x0][0x360] ;  /* 0x00006c00ff0677ac */ /* 0x000e220008000800 */
[----:B------:R-:W-:Y:S01]  /*0030*/  BSSY.RECONVERGENT B0, `(.L_x_0) ;  /* 0x000001e000007945 */ /* 0x000fe20003800200 */
[----:B------:R-:W0:Y:S01]  /*0040*/  S2R R8, SR_TID.X ;  /* 0x0000000000087919 */ /* 0x000e220000002100 */
[----:B------:R-:W1:Y:S01]  /*0050*/  LDCU UR7, c[0x0][0x390] ;  /* 0x00007200ff0777ac */ /* 0x000e620008000800 */
[----:B------:R-:W2:Y:S01]  /*0060*/  LDCU.64 UR4, c[0x0][0x358] ;  /* 0x00006b00ff0477ac */ /* 0x000ea20008000a00 */
[----:B------:R-:W3:Y:S01]  /*0070*/  LDCU UR10, c[0x0][0x390] ;  /* 0x00007200ff0a77ac */ /* 0x000ee20008000800 */
[----:B------:R-:W4:Y:S01]  /*0080*/  LDCU.64 UR8, c[0x0][0x380] ;  /* 0x00007000ff0877ac */ /* 0x000f220008000a00 */
[----:B0-----:R-:W-:-:S05]  /*0090*/  IMAD R0, R9, UR6, R8 ;  /* 0x0000000609007c24 */ /* 0x001fca000f8e0208 */
[----:B-1----:R-:W-:-:S13]  /*00a0*/  ISETP.GE.U32.AND P0, PT, R0, UR7, PT ;  /* 0x0000000700007c0c */ /* 0x002fda000bf06070 */
[----:B--234-:R-:W-:Y:S05]  /*00b0*/  @P0 BRA `(.L_x_1) ;  /* 0x0000000000540947 */ /* 0x01cfea0003800000 */
[----:B------:R-:W0:Y:S08]  /*00c0*/  LDC R7, c[0x0][0x370] ;  /* 0x0000dc00ff077b82 */ /* 0x000e300000000800 */
[----:B------:R-:W1:Y:S01]  /*00d0*/  LDC.64 R2, c[0x0][0x388] ;  /* 0x0000e200ff027b82 */ /* 0x000e620000000a00 */
[----:B0-----:R-:W-:-:S07]  /*00e0*/  IMAD R7, R7, UR6, RZ ;  /* 0x0000000607077c24 */ /* 0x001fce000f8e02ff */
.L_x_4:
[----:B0-----:R-:W-:-:S05]  /*00f0*/  IADD3 R4, P0, PT, R0, UR8, RZ ;  /* 0x0000000800047c10 */ /* 0x001fca000ff1e0ff */
[----:B------:R-:W-:-:S05]  /*0100*/  IMAD.X R5, RZ, RZ, UR9, P0 ;  /* 0x00000009ff057e24 */ /* 0x000fca00080e06ff */
[----:B------:R-:W2:Y:S01]  /*0110*/  LDG.E.U8.CONSTANT R4, desc[UR4][R4.64] ;  /* 0x0000000404047981 */ /* 0x000ea2000c1e9100 */
[----:B------:R-:W-:Y:S01]  /*0120*/  IADD3 R0, PT, PT, R7, R0, RZ ;  /* 0x0000000007007210 */ /* 0x000fe20007ffe0ff */
[----:B------:R-:W-:Y:S03]  /*0130*/  BSSY.RECONVERGENT B1, `(.L_x_2) ;  /* 0x000000c000017945 */ /* 0x000fe60003800200 */
[----:B------:R-:W-:Y:S01]  /*0140*/  ISETP.GE.U32.AND P1, PT, R0, UR10, PT ;  /* 0x0000000a00007c0c */ /* 0x000fe2000bf26070 */
[----:B--2---:R-:W-:-:S05]  /*0150*/  VIADD R6, R4, 0xffffff9f ;  /* 0xffffff9f04067836 */ /* 0x004fca0000000000 */
[----:B------:R-:W-:-:S04]  /*0160*/  LOP3.LUT R6, R6, 0xff, RZ, 0xc0, !PT ;  /* 0x000000ff06067812 */ /* 0x000fc800078ec0ff */
[----:B------:R-:W-:-:S13]  /*0170*/  ISETP.GT.U32.AND P0, PT, R6, 0x19, PT ;  /* 0x000000190600780c */ /* 0x000fda0003f04070 */
[----:B------:R-:W-:Y:S05]  /*0180*/  @P0 BRA `(.L_x_3) ;  /* 0x0000000000180947 */ /* 0x000fea0003800000 */
[----:B------:R-:W-:Y:S02]  /*0190*/  IMAD R4, R6, 0xab, RZ ;  /* 0x000000ab06047824 */ /* 0x000fe400078e02ff */
[----:B------:R-:W-:-:S03]  /*01a0*/  IMAD.MOV.U32 R11, RZ, RZ, 0x1 ;  /* 0x00000001ff0b7424 */ /* 0x000fc600078e00ff */
[----:B------:R-:W-:-:S05]  /*01b0*/  SHF.R.U32.HI R4, RZ, 0xa, R4 ;  /* 0x0000000aff047819 */ /* 0x000fca0000011604 */
[----:B------:R-:W-:-:S04]  /*01c0*/  IMAD R5, R9, 0x5, R4 ;  /* 0x0000000509057824 */ /* 0x000fc800078e0204 */
[----:B-1----:R-:W-:-:S05]  /*01d0*/  IMAD.WIDE.U32 R4, R5, 0x4, R2 ;  /* 0x0000000405047825 */ /* 0x002fca00078e0002 */
[----:B------:R0:W-:Y:S02]  /*01e0*/  REDG.E.ADD.STRONG.GPU desc[UR4][R4.64], R11 ;  /* 0x0000000b0400798e */ /* 0x0001e4000c12e104 */
.L_x_3:
[----:B------:R-:W-:Y:S05]  /*01f0*/  BSYNC.RECONVERGENT B1 ;  /* 0x0000000000017941 */ /* 0x000fea0003800200 */
.L_x_2:
[----:B------:R-:W-:Y:S05]  /*0200*/  @!P1 BRA `(.L_x_4) ;  /* 0xfffffffc00b89947 */ /* 0x000fea000383ffff */
.L_x_1:
[----:B------:R-:W-:Y:S05]  /*0210*/  BSYNC.RECONVERGENT B0 ;  /* 0x0000000000007941 */ /* 0x000fea0003800200 */
.L_x_0:
[----:B------:R-:W-:-:S13]  /*0220*/  ISETP.NE.AND P0, PT, R9, RZ, PT ;  /* 0x000000ff0900720c */ /* 0x000fda0003f05270 */
[----:B------:R-:W-:Y:S05]  /*0230*/  @!P0 EXIT ;  /* 0x000000000000894d */ /* 0x000fea0003800000 */
[----:B------:R-:W-:Y:S01]  /*0240*/  BAR.SYNC.DEFER_BLOCKING 0x0 ;  /* 0x0000000000007b1d */ /* 0x000fe20000010000 */
[----:B------:R-:W-:-:S13]  /*0250*/  ISETP.GT.U32.AND P0, PT, R8, 0x4, PT ;  /* 0x000000040800780c */ /* 0x000fda0003f04070 */
[----:B------:R-:W-:Y:S05]  /*0260*/  @P0 EXIT ;  /* 0x000000000000094d */ /* 0x000fea0003800000 */
[----:B-1----:R-:W0:Y:S01]  /*0270*/  LDC.64 R2, c[0x0][0x388] ;  /* 0x0000e200ff027b82 */ /* 0x002e220000000a00 */
[----:B------:R-:W-:-:S04]  /*0280*/  IMAD R7, R9, 0x5, R8 ;  /* 0x0000000509077824 */ /* 0x000fc800078e0208 */
[----:B0-----:R-:W-:-:S05]  /*0290*/  IMAD.WIDE.U32 R4, R7, 0x4, R2 ;  /* 0x0000000407047825 */ /* 0x001fca00078e0002 */
[----:B------:R-:W2:Y:S01]  /*02a0*/  LDG.E R9, desc[UR4][R4.64] ;  /* 0x0000000404097981 */ /* 0x000ea2000c1e1900 */
[----:B------:R-:W-:Y:S01]  /*02b0*/  IADD3 R11, PT, PT, R8, UR6, RZ ;  /* 0x00000006080b7c10 */ /* 0x000fe2000fffe0ff */
[----:B------:R-:W-:Y:S03]  /*02c0*/  BSSY.RECONVERGENT B0, `(.L_x_5) ;  /* 0x0000006000007945 */ /* 0x000fe60003800200 */
[----:B------:R-:W-:Y:S02]  /*02d0*/  ISETP.GT.U32.AND P1, PT, R11, 0x4, PT ;  /* 0x000000040b00780c */ /* 0x000fe40003f24070 */
[----:B--2---:R-:W-:-:S13]  /*02e0*/  ISETP.NE.AND P0, PT, R9, RZ, PT ;  /* 0x000000ff0900720c */ /* 0x004fda0003f05270 */
[----:B------:R-:W-:Y:S05]  /*02f0*/  @!P0 BRA `(.L_x_6) ;  /* 0x0000000000088947 */ /* 0x000fea0003800000 */
[----:B------:R-:W-:-:S05]  /*0300*/  IMAD.WIDE.U32 R4, R8, 0x4, R2 ;  /* 0x0000000408047825 */ /* 0x000fca00078e0002 */
[----:B------:R0:W-:Y:S02]  /*0310*/  REDG.E.ADD.STRONG.GPU desc[UR4][R4.64], R9 ;  /* 0x000000090400798e */ /* 0x0001e4000c12e104 */
.L_x_6:
[----:B------:R-:W-:Y:S05]  /*0320*/  BSYNC.RECONVERGENT B0 ;  /* 0x0000000000007941 */ /* 0x000fea0003800200 */
.L_x_5:
[----:B------:R-:W-:Y:S05]  /*0330*/  @P1 EXIT ;  /* 0x000000000000194d */ /* 0x000fea0003800000 */
[----:B------:R-:W-:-:S04]  /*0340*/  VIADD R7, R7, UR6 ;  /* 0x0000000607077c36 */ /* 0x000fc80008000000 */
        /* <DEDUP_REMOVED lines=9> */
.L_x_8:
[----:B------:R-:W-:Y:S05]  /*03e0*/  BSYNC.RECONVERGENT B0 ;  /* 0x0000000000007941 */ /* 0x000fea0003800200 */
.L_x_7:
        /* <DEDUP_REMOVED lines=11> */
.L_x_10:
[----:B------:R-:W-:Y:S05]  /*04a0*/  BSYNC.RECONVERGENT B0 ;  /* 0x0000000000007941 */ /* 0x000fea0003800200 */
.L_x_9:
        /* <DEDUP_REMOVED lines=11> */
.L_x_12:
[----:B------:R-:W-:Y:S05]  /*0560*/  BSYNC.RECONVERGENT B0 ;  /* 0x0000000000007941 */ /* 0x000fea0003800200 */
.L_x_11:
[----:B------:R-:W-:Y:S05]  /*0570*/  @P1 EXIT ;  /* 0x000000000000194d */ /* 0x000fea0003800000 */
[----:B0-----:R-:W-:-:S05]  /*0580*/  IADD3 R5, PT, PT, R7, UR6, RZ ;  /* 0x0000000607057c10 */ /* 0x001fca000fffe0ff */
[----:B------:R-:W-:-:S06]  /*0590*/  IMAD.WIDE.U32 R4, R5, 0x4, R2 ;  /* 0x0000000405047825 */ /* 0x000fcc00078e0002 */
[----:B------:R-:W2:Y:S02]  /*05a0*/  LDG.E R5, desc[UR4][R4.64] ;  /* 0x0000000404057981 */ /* 0x000ea4000c1e1900 */
[----:B--2---:R-:W-:-:S13]  /*05b0*/  ISETP.NE.AND P0, PT, R5, RZ, PT ;  /* 0x000000ff0500720c */ /* 0x004fda0003f05270 */
[----:B------:R-:W-:Y:S05]  /*05c0*/  @!P0 EXIT ;  /* 0x000000000000894d */ /* 0x000fea0003800000 */
[----:B------:R-:W-:-:S05]  /*05d0*/  IMAD.WIDE.U32 R2, R13, 0x4, R2 ;  /* 0x000000040d027825 */ /* 0x000fca00078e0002 */
[----:B------:R-:W-:Y:S01]  /*05e0*/  REDG.E.ADD.STRONG.GPU desc[UR4][R2.64], R5 ;  /* 0x000000050200798e */ /* 0x000fe2000c12e104 */
[----:B------:R-:W-:Y:S05]  /*05f0*/  EXIT ;  /* 0x000000000000794d */ /* 0x000fea0003800000 */
.L_x_13:
[----:B------:R-:W-:-:S00]  /*0600*/  BRA `(.L_x_13) ;  /* 0xfffffffc00fc7947 */ /* 0x000fc0000383ffff */
[----:B------:R-:W-:-:S00]  /*0610*/  NOP ;  /* 0x0000000000007918 */ /* 0x000fc00000000000 */
        /* <DEDUP_REMOVED lines=14> */
.L_x_14:


//--------------------- .nv.shared.reserved.0     --------------------------
	.section	.nv.shared.reserved.0,"aw",@nobits
	.weak		__nv_reservedSMEM_offset_0_alias
	.size		__nv_reservedSMEM_offset_0_alias, 0, 64
	.other		__nv_reservedSMEM_offset_0_alias,@"STO_CUDA_RESERVED_SHARED STV_DEFAULT"
__nv_reservedSMEM_offset_0_alias:
	.zero		0
	.zero		64


//--------------------- .nv.constant0._Z16histogram_kernelPKcPjj --------------------------
	.section	.nv.constant0._Z16histogram_kernelPKcPjj,"a",@progbits
	.sectionflags	@""
	.align	4
.nv.constant0._Z16histogram_kernelPKcPjj:
	.zero		916


//--------------------- SYMBOLS --------------------------

	.type		.nv.reservedSmem.offset0,@object
	.size		.nv.reservedSmem.offset0,0x4
